//
// Generated by NVIDIA NVVM Compiler
//
// Compiler Build ID: CL-36424714
// Cuda compilation tools, release 13.0, V13.0.88
// Based on NVVM 20.0.0
//

.version 9.0
.target sm_100
.address_size 64

	// .globl	_Z14raise_to_poweriPfS_

.visible .entry _Z14raise_to_poweriPfS_(
	.param .u32 _Z14raise_to_poweriPfS__param_0,
	.param .u64 .ptr .align 1 _Z14raise_to_poweriPfS__param_1,
	.param .u64 .ptr .align 1 _Z14raise_to_poweriPfS__param_2
)
{
	.reg .pred 	%p<24>;
	.reg .b32 	%r<25>;
	.reg .b32 	%f<77>;
	.reg .b64 	%rd<8>;

	ld.param.u32 	%r6, [_Z14raise_to_poweriPfS__param_0];
	ld.param.u64 	%rd4, [_Z14raise_to_poweriPfS__param_1];
	ld.param.u64 	%rd5, [_Z14raise_to_poweriPfS__param_2];
	mov.u32 	%r7, %ctaid.x;
	mov.u32 	%r1, %ntid.x;
	mov.u32 	%r8, %tid.x;
	mad.lo.s32 	%r24, %r7, %r1, %r8;
	setp.ge.s32 	%p1, %r24, %r6;
	@%p1 bra 	$L__BB0_11;
	mov.u32 	%r9, %nctaid.x;
	mul.lo.s32 	%r3, %r1, %r9;
	cvta.to.global.u64 	%rd1, %rd4;
	cvta.to.global.u64 	%rd2, %rd5;
$L__BB0_2:
	mul.wide.s32 	%rd6, %r24, 4;
	add.s64 	%rd7, %rd1, %rd6;
	ld.global.f32 	%f1, [%rd7];
	add.s64 	%rd3, %rd2, %rd6;
	ld.global.f32 	%f12, [%rd3];
	mul.f32 	%f13, %f12, 0f3F000000;
	cvt.rzi.f32.f32 	%f14, %f13;
	add.f32 	%f15, %f14, %f14;
	sub.f32 	%f16, %f12, %f15;
	abs.f32 	%f3, %f16;
	abs.f32 	%f4, %f1;
	setp.lt.f32 	%p2, %f4, 0f00800000;
	mul.f32 	%f17, %f4, 0f4B800000;
	selp.f32 	%f18, %f17, %f4, %p2;
	selp.f32 	%f19, 0fC1C00000, 0f00000000, %p2;
	mov.b32 	%r10, %f18;
	add.s32 	%r11, %r10, -1060439283;
	and.b32  	%r12, %r11, -8388608;
	sub.s32 	%r13, %r10, %r12;
	mov.b32 	%f20, %r13;
	cvt.rn.f32.s32 	%f21, %r12;
	fma.rn.f32 	%f22, %f21, 0f34000000, %f19;
	add.f32 	%f23, %f20, 0fBF800000;
	add.f32 	%f24, %f20, 0f3F800000;
	rcp.approx.ftz.f32 	%f25, %f24;
	add.f32 	%f26, %f23, %f23;
	mul.f32 	%f27, %f26, %f25;
	mul.f32 	%f28, %f27, %f27;
	sub.f32 	%f29, %f23, %f27;
	add.f32 	%f30, %f29, %f29;
	neg.f32 	%f31, %f27;
	fma.rn.f32 	%f32, %f31, %f23, %f30;
	mul.rn.f32 	%f33, %f25, %f32;
	fma.rn.f32 	%f34, %f28, 0f3A2C32E4, 0f3B52E7DB;
	fma.rn.f32 	%f35, %f34, %f28, 0f3C93BB73;
	fma.rn.f32 	%f36, %f35, %f28, 0f3DF6384F;
	mul.rn.f32 	%f37, %f36, %f28;
	fma.rn.f32 	%f38, %f27, 0f3FB8AA3B, %f22;
	sub.f32 	%f39, %f22, %f38;
	fma.rn.f32 	%f40, %f27, 0f3FB8AA3B, %f39;
	fma.rn.f32 	%f41, %f33, 0f3FB8AA3B, %f40;
	fma.rn.f32 	%f42, %f27, 0f32A55E34, %f41;
	mul.f32 	%f43, %f37, 0f40400000;
	fma.rn.f32 	%f44, %f43, %f33, %f42;
	fma.rn.f32 	%f45, %f37, %f27, %f44;
	add.rn.f32 	%f46, %f38, %f45;
	neg.f32 	%f47, %f38;
	add.rn.f32 	%f48, %f46, %f47;
	neg.f32 	%f49, %f48;
	add.rn.f32 	%f50, %f45, %f49;
	mul.rn.f32 	%f51, %f46, %f12;
	neg.f32 	%f52, %f51;
	fma.rn.f32 	%f53, %f46, %f12, %f52;
	fma.rn.f32 	%f54, %f50, %f12, %f53;
	cvt.rni.f32.f32 	%f55, %f51;
	sub.f32 	%f56, %f51, %f55;
	add.f32 	%f57, %f56, %f54;
	fma.rn.f32 	%f58, %f57, 0f391FCB8E, 0f3AAF85ED;
	fma.rn.f32 	%f59, %f58, %f57, 0f3C1D9856;
	fma.rn.f32 	%f60, %f59, %f57, 0f3D6357BB;
	fma.rn.f32 	%f61, %f60, %f57, 0f3E75FDEC;
	fma.rn.f32 	%f62, %f61, %f57, 0f3F317218;
	fma.rn.f32 	%f63, %f62, %f57, 0f3F800000;
	cvt.rzi.s32.f32 	%r14, %f55;
	setp.gt.f32 	%p3, %f55, 0f00000000;
	selp.b32 	%r15, 0, -2097152000, %p3;
	add.s32 	%r16, %r15, 2130706432;
	mov.b32 	%f64, %r16;
	mul.f32 	%f65, %f63, %f64;
	shl.b32 	%r17, %r14, 23;
	sub.s32 	%r18, %r17, %r15;
	mov.b32 	%f66, %r18;
	mul.f32 	%f67, %f65, %f66;
	abs.f32 	%f68, %f51;
	setp.gt.f32 	%p4, %f68, 0f43180000;
	setp.lt.f32 	%p5, %f51, 0f00000000;
	selp.f32 	%f69, 0f00000000, 0f7F800000, %p5;
	selp.f32 	%f5, %f69, %f67, %p4;
	setp.eq.f32 	%p6, %f1, 0f3F800000;
	setp.eq.f32 	%p7, %f12, 0f00000000;
	or.pred  	%p8, %p6, %p7;
	mov.f32 	%f76, 0f3F800000;
	@%p8 bra 	$L__BB0_10;
	setp.num.f32 	%p9, %f4, %f4;
	abs.f32 	%f70, %f12;
	setp.num.f32 	%p10, %f70, %f70;
	and.pred  	%p11, %p9, %p10;
	@%p11 bra 	$L__BB0_5;
	add.rn.f32 	%f76, %f1, %f12;
	bra.uni 	$L__BB0_10;
$L__BB0_5:
	setp.neu.f32 	%p12, %f1, 0f00000000;
	setp.neu.f32 	%p13, %f4, 0f7F800000;
	and.pred  	%p14, %p12, %p13;
	@%p14 bra 	$L__BB0_7;
	setp.neu.f32 	%p21, %f3, 0f3F800000;
	add.f32 	%f75, %f1, %f1;
	mov.b32 	%r19, %f75;
	setp.lt.f32 	%p22, %f12, 0f00000000;
	xor.b32  	%r20, %r19, 2139095040;
	selp.b32 	%r21, %r20, %r19, %p22;
	and.b32  	%r22, %r21, 2147483647;
	selp.b32 	%r23, %r22, %r21, %p21;
	mov.b32 	%f76, %r23;
	bra.uni 	$L__BB0_10;
$L__BB0_7:
	setp.eq.f32 	%p15, %f1, 0fBF800000;
	setp.eq.f32 	%p16, %f70, 0f7F800000;
	and.pred  	%p17, %p15, %p16;
	@%p17 bra 	$L__BB0_10;
	setp.geu.f32 	%p18, %f1, 0f00000000;
	mov.f32 	%f76, %f5;
	@%p18 bra 	$L__BB0_10;
	setp.neu.f32 	%p19, %f3, 0f3F800000;
	neg.f32 	%f72, %f5;
	selp.f32 	%f73, %f5, %f72, %p19;
	cvt.rmi.f32.f32 	%f74, %f12;
	setp.neu.f32 	%p20, %f12, %f74;
	selp.f32 	%f76, 0f7FFFFFFF, %f73, %p20;
$L__BB0_10:
	st.global.f32 	[%rd3], %f76;
	add.s32 	%r24, %r24, %r3;
	setp.lt.s32 	%p23, %r24, %r6;
	@%p23 bra 	$L__BB0_2;
$L__BB0_11:
	ret;

}


// ===== COMPILED SASS (sm_100) =====

	.target	sm_100

	.elftype	@"ET_EXEC"


//--------------------- .note.nv.tkinfo           --------------------------
	.section	.note.nv.tkinfo,"",@"SHT_NOTE"
	.sectionflags	@"SHF_NOTE_NV_TKINFO"
	.tkinfo
        /*0018*/ 	.word	0x00000002
        /*0030*/ 	.string	""
        /*0030*/ 	.string	"ptxas"
        /*0030*/ 	.string	"Cuda compilation tools, release 13.0, V13.0.88"
        /*0030*/ 	.string	"Build cuda_13.0.r13.0/compiler.36424714_0"
        /*0030*/ 	.string	"-arch sm_100 -m 64 "



//--------------------- .note.nv.cuinfo           --------------------------
	.section	.note.nv.cuinfo,"",@"SHT_NOTE"
	.sectionflags	@"SHF_NOTE_NV_CUINFO"
        /*0018*/ 	.short	0x0002
        /*001a*/ 	.short	0x0064
        /*001c*/ 	.short	0x0082
	.zero		2


//--------------------- .nv.info                  --------------------------
	.section	.nv.info,"",@"SHT_CUDA_INFO"
	.align	4


	//----- nvinfo : EIATTR_REGCOUNT
	.align		4
        /*0000*/ 	.byte	0x04, 0x2f
        /*0002*/ 	.short	(.L_1 - .L_0)
	.align		4
.L_0:
        /*0004*/ 	.word	index@(_Z14raise_to_poweriPfS_)
        /*0008*/ 	.word	0x00000015


	//----- nvinfo : EIATTR_FRAME_SIZE
	.align		4
.L_1:
        /*000c*/ 	.byte	0x04, 0x11
        /*000e*/ 	.short	(.L_3 - .L_2)
	.align		4
.L_2:
        /*0010*/ 	.word	index@(_Z14raise_to_poweriPfS_)
        /*0014*/ 	.word	0x00000000


	//----- nvinfo : EIATTR_MIN_STACK_SIZE
	.align		4
.L_3:
        /*0018*/ 	.byte	0x04, 0x12
        /*001a*/ 	.short	(.L_5 - .L_4)
	.align		4
.L_4:
        /*001c*/ 	.word	index@(_Z14raise_to_poweriPfS_)
        /*0020*/ 	.word	0x00000000
.L_5:


//--------------------- .nv.compat                --------------------------
	.section	.nv.compat,"",@"SHT_CUDA_COMPAT_INFO"
	.align	4
        /*0000*/ 	.byte	0x02, 0x09, 0x00, 0x00, 0x02, 0x02, 0x01, 0x00, 0x02, 0x05, 0x05, 0x00, 0x03, 0x07, 0x01, 0x01
        /*0010*/ 	.byte	0x02, 0x03, 0x00, 0x00, 0x02, 0x06, 0x01, 0x00, 0x04, 0x0b, 0x08, 0x00, 0x01, 0x00, 0x00, 0x00
        /*0020*/ 	.byte	0x00, 0x00, 0x00, 0x00


//--------------------- .nv.info._Z14raise_to_poweriPfS_ --------------------------
	.section	.nv.info._Z14raise_to_poweriPfS_,"",@"SHT_CUDA_INFO"
	.sectionflags	@""
	.align	4


	//----- nvinfo : EIATTR_CUDA_API_VERSION
	.align		4
        /*0000*/ 	.byte	0x04, 0x37
        /*0002*/ 	.short	(.L_7 - .L_6)
.L_6:
        /*0004*/ 	.word	0x00000082


	//----- nvinfo : EIATTR_KPARAM_INFO
	.align		4
.L_7:
        /*0008*/ 	.byte	0x04, 0x17
        /*000a*/ 	.short	(.L_9 - .L_8)
.L_8:
        /*000c*/ 	.word	0x00000000
        /*0010*/ 	.short	0x0002
        /*0012*/ 	.short	0x0010
        /*0014*/ 	.byte	0x00, 0xf5, 0x21, 0x00


	//----- nvinfo : EIATTR_KPARAM_INFO
	.align		4
.L_9:
        /*0018*/ 	.byte	0x04, 0x17
        /*001a*/ 	.short	(.L_11 - .L_10)
.L_10:
        /*001c*/ 	.word	0x00000000
        /*0020*/ 	.short	0x0001
        /*0022*/ 	.short	0x0008
        /*0024*/ 	.byte	0x00, 0xf5, 0x21, 0x00


	//----- nvinfo : EIATTR_KPARAM_INFO
	.align		4
.L_11:
        /*0028*/ 	.byte	0x04, 0x17
        /*002a*/ 	.short	(.L_13 - .L_12)
.L_12:
        /*002c*/ 	.word	0x00000000
        /*0030*/ 	.short	0x0000
        /*0032*/ 	.short	0x0000
        /*0034*/ 	.byte	0x00, 0xf0, 0x11, 0x00


	//----- nvinfo : EIATTR_SPARSE_MMA_MASK
	.align		4
.L_13:
        /*0038*/ 	.byte	0x03, 0x50
        /*003a*/ 	.short	0x0000


	//----- nvinfo : EIATTR_MAXREG_COUNT
	.align		4
        /*003c*/ 	.byte	0x03, 0x1b
        /*003e*/ 	.short	0x00ff


	//----- nvinfo : EIATTR_MERCURY_ISA_VERSION
	.align		4
        /*0040*/ 	.byte	0x03, 0x5f
        /*0042*/ 	.short	0x0101


	//----- nvinfo : EIATTR_VRC_CTA_INIT_COUNT
	.align		4
        /*0044*/ 	.byte	0x02, 0x4a
	.zero		1
	.zero		1


	//----- nvinfo : EIATTR_EXIT_INSTR_OFFSETS
	.align		4
        /*0048*/ 	.byte	0x04, 0x1c
        /*004a*/ 	.short	(.L_15 - .L_14)


	//   ....[0]....
.L_14:
        /*004c*/ 	.word	0x00000070


	//   ....[1]....
        /*0050*/ 	.word	0x00000710


	//----- nvinfo : EIATTR_CRS_STACK_SIZE
	.align		4
.L_15:
        /*0054*/ 	.byte	0x04, 0x1e
        /*0056*/ 	.short	(.L_17 - .L_16)
.L_16:
        /*0058*/ 	.word	0x00000000


	//----- nvinfo : EIATTR_CBANK_PARAM_SIZE
	.align		4
.L_17:
        /*005c*/ 	.byte	0x03, 0x19
        /*005e*/ 	.short	0x0018


	//----- nvinfo : EIATTR_PARAM_CBANK
	.align		4
        /*0060*/ 	.byte	0x04, 0x0a
        /*0062*/ 	.short	(.L_19 - .L_18)
	.align		4
.L_18:
        /*0064*/ 	.word	index@(.nv.constant0._Z14raise_to_poweriPfS_)
        /*0068*/ 	.short	0x0380
        /*006a*/ 	.short	0x0018


	//----- nvinfo : EIATTR_SW_WAR
	.align		4
.L_19:
        /*006c*/ 	.byte	0x04, 0x36
        /*006e*/ 	.short	(.L_21 - .L_20)
.L_20:
        /*0070*/ 	.word	0x00000008
.L_21:


//--------------------- .nv.callgraph             --------------------------
	.section	.nv.callgraph,"",@"SHT_CUDA_CALLGRAPH"
	.align	4
	.sectionentsize	8
	.align		4
        /*0000*/ 	.word	0x00000000
	.align		4
        /*0004*/ 	.word	0xffffffff
	.align		4
        /*0008*/ 	.word	0x00000000
	.align		4
        /*000c*/ 	.word	0xfffffffe
	.align		4
        /*0010*/ 	.word	0x00000000
	.align		4
        /*0014*/ 	.word	0xfffffffd
	.align		4
        /*0018*/ 	.word	0x00000000
	.align		4
        /*001c*/ 	.word	0xfffffffc


//--------------------- .text._Z14raise_to_poweriPfS_ --------------------------
	.section	.text._Z14raise_to_poweriPfS_,"ax",@progbits
	.align	128
        .global         _Z14raise_to_poweriPfS_
        .type           _Z14raise_to_poweriPfS_,@function
        .size           _Z14raise_to_poweriPfS_,(.L_x_4 - _Z14raise_to_poweriPfS_)
        .other          _Z14raise_to_poweriPfS_,@"STO_CUDA_ENTRY STV_DEFAULT"
_Z14raise_to_poweriPfS_:
.text._Z14raise_to_poweriPfS_:
[----:B------:R-:W-:Y:S01]  /*0000*/  LDC R1, c[0x0][0x37c] ;  /* 0x0000df00ff017b82 */ /* 0x000fe20000000800 */
[----:B------:R-:W0:Y:S07]  /*0010*/  S2R R9, SR_TID.X ;  /* 0x0000000000097919 */ /* 0x000e2e0000002100 */
[----:B------:R-:W0:Y:S01]  /*0020*/  S2UR UR4, SR_CTAID.X ;  /* 0x00000000000479c3 */ /* 0x000e220000002500 */
[----:B------:R-:W1:Y:S07]  /*0030*/  LDCU UR5, c[0x0][0x380] ;  /* 0x00007000ff0577ac */ /* 0x000e6e0008000800 */
[----:B------:R-:W0:Y:S02]  /*0040*/  LDC R0, c[0x0][0x360] ;  /* 0x0000d800ff007b82 */ /* 0x000e240000000800 */
[----:B0-----:R-:W-:-:S05]  /*0050*/  IMAD R9, R0, UR4, R9 ;  /* 0x0000000400097c24 */ /* 0x001fca000f8e0209 */
[----:B-1----:R-:W-:-:S13]  /*0060*/  ISETP.GE.AND P0, PT, R9, UR5, PT ;  /* 0x0000000509007c0c */ /* 0x002fda000bf06270 */
[----:B------:R-:W-:Y:S05]  /*0070*/  @P0 EXIT ;  /* 0x000000000000094d */ /* 0x000fea0003800000 */
[----:B------:R-:W0:Y:S01]  /*0080*/  LDC.64 R4, c[0x0][0x388] ;  /* 0x0000e200ff047b82 */ /* 0x000e220000000a00 */
[----:B------:R-:W1:Y:S01]  /*0090*/  LDCU UR4, c[0x0][0x370] ;  /* 0x00006e00ff0477ac */ /* 0x000e620008000800 */
[----:B------:R-:W2:Y:S06]  /*00a0*/  LDCU.64 UR6, c[0x0][0x358] ;  /* 0x00006b00ff0677ac */ /* 0x000eac0008000a00 */
[----:B------:R-:W3:Y:S01]  /*00b0*/  LDC.64 R2, c[0x0][0x390] ;  /* 0x0000e400ff027b82 */ /* 0x000ee20000000a00 */
[----:B------:R-:W4:Y:S01]  /*00c0*/  LDCU UR5, c[0x0][0x380] ;  /* 0x00007000ff0577ac */ /* 0x000f220008000800 */
[----:B-1----:R-:W-:-:S07]  /*00d0*/  IMAD R0, R0, UR4, RZ ;  /* 0x0000000400007c24 */ /* 0x002fce000f8e02ff */
.L_x_2:
[----:B01----:R-:W-:-:S05]  /*00e0*/  IMAD.WIDE R12, R9, 0x4, R4 ;  /* 0x00000004090c7825 */ /* 0x003fca00078e0204 */
[----:B--2---:R-:W2:Y:S01]  /*00f0*/  LDG.E R8, desc[UR6][R12.64] ;  /* 0x000000060c087981 */ /* 0x004ea2000c1e1900 */
[----:B---3--:R-:W-:-:S05]  /*0100*/  IMAD.WIDE R6, R9, 0x4, R2 ;  /* 0x0000000409067825 */ /* 0x008fca00078e0202 */
[----:B------:R-:W3:Y:S01]  /*0110*/  LDG.E R11, desc[UR6][R6.64] ;  /* 0x00000006060b7981 */ /* 0x000ee2000c1e1900 */
[----:B------:R-:W-:Y:S01]  /*0120*/  IADD3 R9, PT, PT, R0, R9, RZ ;  /* 0x0000000900097210 */ /* 0x000fe20007ffe0ff */
[----:B------:R-:W-:Y:S03]  /*0130*/  BSSY.RECONVERGENT B0, `(.L_x_0) ;  /* 0x000005b000007945 */ /* 0x000fe60003800200 */
[----:B----4-:R-:W-:Y:S01]  /*0140*/  ISETP.GE.AND P1, PT, R9, UR5, PT ;  /* 0x0000000509007c0c */ /* 0x010fe2000bf26270 */
[C---:B--2---:R-:W-:Y:S01]  /*0150*/  FMUL R15, |R8|.reuse, 16777216 ;  /* 0x4b800000080f7820 */ /* 0x044fe20000400200 */
[----:B------:R-:W-:-:S04]  /*0160*/  FSETP.GEU.AND P0, PT, |R8|, 1.175494350822287508e-38, PT ;  /* 0x008000000800780b */ /* 0x000fc80003f0e200 */
[----:B------:R-:W-:Y:S02]  /*0170*/  FSEL R15, R15, |R8|, !P0 ;  /* 0x400000080f0f7208 */ /* 0x000fe40004000000 */
[----:B------:R-:W-:Y:S02]  /*0180*/  FSEL R12, RZ, -24, P0 ;  /* 0xc1c00000ff0c7808 */ /* 0x000fe40000000000 */
[----:B------:R-:W-:-:S04]  /*0190*/  IADD3 R10, PT, PT, R15, -0x3f3504f3, RZ ;  /* 0xc0cafb0d0f0a7810 */ /* 0x000fc80007ffe0ff */
[----:B------:R-:W-:-:S04]  /*01a0*/  LOP3.LUT R10, R10, 0xff800000, RZ, 0xc0, !PT ;  /* 0xff8000000a0a7812 */ /* 0x000fc800078ec0ff */
[-C--:B------:R-:W-:Y:S02]  /*01b0*/  IADD3 R15, PT, PT, R15, -R10.reuse, RZ ;  /* 0x8000000a0f0f7210 */ /* 0x080fe40007ffe0ff */
[----:B------:R-:W-:-:S03]  /*01c0*/  I2FP.F32.S32 R13, R10 ;  /* 0x0000000a000d7245 */ /* 0x000fc60000201400 */
[C---:B------:R-:W-:Y:S01]  /*01d0*/  FADD R14, R15.reuse, 1 ;  /* 0x3f8000000f0e7421 */ /* 0x040fe20000000000 */
[----:B------:R-:W-:Y:S01]  /*01e0*/  FADD R15, R15, -1 ;  /* 0xbf8000000f0f7421 */ /* 0x000fe20000000000 */
[----:B------:R-:W-:-:S03]  /*01f0*/  FFMA R13, R13, 1.1920928955078125e-07, R12 ;  /* 0x340000000d0d7823 */ /* 0x000fc6000000000c */
[----:B------:R-:W-:Y:S01]  /*0200*/  FADD R17, R15, R15 ;  /* 0x0000000f0f117221 */ /* 0x000fe20000000000 */
[----:B------:R-:W0:Y:S03]  /*0210*/  MUFU.RCP R14, R14 ;  /* 0x0000000e000e7308 */ /* 0x000e260000001000 */
[----:B0-----:R-:W-:Y:S01]  /*0220*/  FMUL R10, R14, R17 ;  /* 0x000000110e0a7220 */ /* 0x001fe20000400000 */
[----:B------:R-:W-:-:S03]  /*0230*/  HFMA2 R17, -RZ, RZ, 0.771484375, 0.21533203125 ;  /* 0x3a2c32e4ff117431 */ /* 0x000fc600000001ff */
[----:B------:R-:W-:Y:S01]  /*0240*/  FADD R12, R15, -R10 ;  /* 0x8000000a0f0c7221 */ /* 0x000fe20000000000 */
[----:B------:R-:W-:-:S03]  /*0250*/  FMUL R16, R10, R10 ;  /* 0x0000000a0a107220 */ /* 0x000fc60000400000 */
[----:B------:R-:W-:Y:S01]  /*0260*/  FADD R18, R12, R12 ;  /* 0x0000000c0c127221 */ /* 0x000fe20000000000 */
[----:B------:R-:W-:Y:S01]  /*0270*/  FFMA R12, R10, 1.4426950216293334961, R13 ;  /* 0x3fb8aa3b0a0c7823 */ /* 0x000fe2000000000d */
[C---:B------:R-:W-:Y:S02]  /*0280*/  FFMA R17, R16.reuse, R17, 0.0032181653659790754318 ;  /* 0x3b52e7db10117423 */ /* 0x040fe40000000011 */
[----:B------:R-:W-:Y:S01]  /*0290*/  FFMA R15, R15, -R10, R18 ;  /* 0x8000000a0f0f7223 */ /* 0x000fe20000000012 */
[----:B------:R-:W-:Y:S01]  /*02a0*/  FADD R13, R13, -R12 ;  /* 0x8000000c0d0d7221 */ /* 0x000fe20000000000 */
[----:B------:R-:W-:Y:S02]  /*02b0*/  FFMA R17, R16, R17, 0.018033718690276145935 ;  /* 0x3c93bb7310117423 */ /* 0x000fe40000000011 */
[----:B------:R-:W-:Y:S01]  /*02c0*/  FMUL R15, R14, R15 ;  /* 0x0000000f0e0f7220 */ /* 0x000fe20000400000 */
[----:B------:R-:W-:Y:S01]  /*02d0*/  FFMA R14, R10, 1.4426950216293334961, R13 ;  /* 0x3fb8aa3b0a0e7823 */ /* 0x000fe2000000000d */
[----:B------:R-:W-:-:S03]  /*02e0*/  FFMA R17, R16, R17, 0.12022458761930465698 ;  /* 0x3df6384f10117423 */ /* 0x000fc60000000011 */
[----:B------:R-:W-:Y:S01]  /*02f0*/  FFMA R13, R15, 1.4426950216293334961, R14 ;  /* 0x3fb8aa3b0f0d7823 */ /* 0x000fe2000000000e */
[----:B------:R-:W-:-:S03]  /*0300*/  FMUL R17, R16, R17 ;  /* 0x0000001110117220 */ /* 0x000fc60000400000 */
[----:B------:R-:W-:Y:S01]  /*0310*/  FFMA R14, R10, 1.9251366722983220825e-08, R13 ;  /* 0x32a55e340a0e7823 */ /* 0x000fe2000000000d */
[----:B------:R-:W-:-:S04]  /*0320*/  FMUL R13, R17, 3 ;  /* 0x40400000110d7820 */ /* 0x000fc80000400000 */
[----:B------:R-:W-:-:S04]  /*0330*/  FFMA R14, R15, R13, R14 ;  /* 0x0000000d0f0e7223 */ /* 0x000fc8000000000e */
[----:B------:R-:W-:Y:S01]  /*0340*/  FFMA R17, R10, R17, R14 ;  /* 0x000000110a117223 */ /* 0x000fe2000000000e */
[----:B------:R-:W-:-:S03]  /*0350*/  MOV R14, 0x391fcb8e ;  /* 0x391fcb8e000e7802 */ /* 0x000fc60000000f00 */
[----:B------:R-:W-:-:S04]  /*0360*/  FADD R13, R12, R17 ;  /* 0x000000110c0d7221 */ /* 0x000fc80000000000 */
[----:B---3--:R-:W-:Y:S01]  /*0370*/  FMUL R10, R11, R13 ;  /* 0x0000000d0b0a7220 */ /* 0x008fe20000400000 */
[----:B------:R-:W-:-:S03]  /*0380*/  FADD R12, -R12, R13 ;  /* 0x0000000d0c0c7221 */ /* 0x000fc60000000100 */
[----:B------:R-:W0:Y:S01]  /*0390*/  FRND R15, R10 ;  /* 0x0000000a000f7307 */ /* 0x000e220000201000 */
[----:B------:R-:W-:Y:S01]  /*03a0*/  FADD R12, R17, -R12 ;  /* 0x8000000c110c7221 */ /* 0x000fe20000000000 */
[C---:B------:R-:W-:Y:S01]  /*03b0*/  FFMA R13, R11.reuse, R13, -R10 ;  /* 0x0000000d0b0d7223 */ /* 0x040fe2000000080a */
[C---:B------:R-:W-:Y:S02]  /*03c0*/  FSETP.GT.AND P2, PT, |R10|.reuse, 152, PT ;  /* 0x431800000a00780b */ /* 0x040fe40003f44200 */
[C---:B------:R-:W-:Y:S01]  /*03d0*/  FSETP.GEU.AND P3, PT, R10.reuse, RZ, PT ;  /* 0x000000ff0a00720b */ /* 0x040fe20003f6e000 */
[----:B------:R-:W-:Y:S02]  /*03e0*/  FFMA R12, R11, R12, R13 ;  /* 0x0000000c0b0c7223 */ /* 0x000fe4000000000d */
[----:B------:R-:W1:Y:S01]  /*03f0*/  F2I.NTZ R16, R10 ;  /* 0x0000000a00107305 */ /* 0x000e620000203100 */
[----:B0-----:R-:W-:Y:S01]  /*0400*/  FADD R13, R10, -R15 ;  /* 0x8000000f0a0d7221 */ /* 0x001fe20000000000 */
[----:B------:R-:W-:-:S03]  /*0410*/  FSETP.GT.AND P0, PT, R15, RZ, PT ;  /* 0x000000ff0f00720b */ /* 0x000fc60003f04000 */
[----:B------:R-:W-:Y:S01]  /*0420*/  FADD R13, R12, R13 ;  /* 0x0000000d0c0d7221 */ /* 0x000fe20000000000 */
[----:B------:R-:W-:Y:S02]  /*0430*/  SEL R15, RZ, 0x83000000, P0 ;  /* 0x83000000ff0f7807 */ /* 0x000fe40000000000 */
[----:B------:R-:W-:Y:S01]  /*0440*/  FSETP.NEU.AND P0, PT, R11, RZ, PT ;  /* 0x000000ff0b00720b */ /* 0x000fe20003f0d000 */
[C---:B------:R-:W-:Y:S01]  /*0450*/  FFMA R12, R13.reuse, R14, 0.0013391353422775864601 ;  /* 0x3aaf85ed0d0c7423 */ /* 0x040fe2000000000e */
[----:B-1----:R-:W-:Y:S02]  /*0460*/  LEA R16, R16, -R15, 0x17 ;  /* 0x8000000f10107211 */ /* 0x002fe400078eb8ff */
[----:B------:R-:W-:Y:S01]  /*0470*/  FSETP.EQ.OR P0, PT, R8, 1, !P0 ;  /* 0x3f8000000800780b */ /* 0x000fe20004702400 */
[----:B------:R-:W-:-:S04]  /*0480*/  FFMA R12, R13, R12, 0.0096188392490148544312 ;  /* 0x3c1d98560d0c7423 */ /* 0x000fc8000000000c */
[----:B------:R-:W-:-:S04]  /*0490*/  FFMA R12, R13, R12, 0.055503588169813156128 ;  /* 0x3d6357bb0d0c7423 */ /* 0x000fc8000000000c */
[----:B------:R-:W-:Y:S01]  /*04a0*/  FFMA R14, R13, R12, 0.24022644758224487305 ;  /* 0x3e75fdec0d0e7423 */ /* 0x000fe2000000000c */
[----:B------:R-:W-:-:S03]  /*04b0*/  FMUL R12, R11, 0.5 ;  /* 0x3f0000000b0c7820 */ /* 0x000fc60000400000 */
[----:B------:R-:W-:-:S03]  /*04c0*/  FFMA R14, R13, R14, 0.69314718246459960938 ;  /* 0x3f3172180d0e7423 */ /* 0x000fc6000000000e */
[----:B------:R-:W0:Y:S01]  /*04d0*/  FRND.TRUNC R12, R12 ;  /* 0x0000000c000c7307 */ /* 0x000e22000020d000 */
[----:B------:R-:W-:Y:S01]  /*04e0*/  FFMA R14, R13, R14, 1 ;  /* 0x3f8000000d0e7423 */ /* 0x000fe2000000000e */
[----:B------:R-:W-:-:S05]  /*04f0*/  IADD3 R13, PT, PT, R15, 0x7f000000, RZ ;  /* 0x7f0000000f0d7810 */ /* 0x000fca0007ffe0ff */
[----:B------:R-:W-:-:S04]  /*0500*/  FMUL R13, R14, R13 ;  /* 0x0000000d0e0d7220 */ /* 0x000fc80000400000 */
[----:B------:R-:W-:Y:S01]  /*0510*/  FMUL R16, R13, R16 ;  /* 0x000000100d107220 */ /* 0x000fe20000400000 */
[----:B------:R-:W-:Y:S01]  /*0520*/  HFMA2 R13, -RZ, RZ, 1.875, 0 ;  /* 0x3f800000ff0d7431 */ /* 0x000fe200000001ff */
[----:B------:R-:W-:Y:S01]  /*0530*/  @P2 FSEL R16, RZ, +INF , !P3 ;  /* 0x7f800000ff102808 */ /* 0x000fe20005800000 */
[----:B0-----:R-:W-:Y:S01]  /*0540*/  FADD R12, R12, R12 ;  /* 0x0000000c0c0c7221 */ /* 0x001fe20000000000 */
[----:B------:R-:W-:Y:S06]  /*0550*/  @P0 BRA `(.L_x_1) ;  /* 0x0000000000600947 */ /* 0x000fec0003800000 */
[----:B------:R-:W-:-:S04]  /*0560*/  FSETP.NAN.AND P0, PT, |R11|, |R11|, PT ;  /* 0x4000000b0b00720b */ /* 0x000fc80003f08200 */
[----:B------:R-:W-:-:S13]  /*0570*/  FSETP.NUM.AND P0, PT, |R8|, |R8|, !P0 ;  /* 0x400000080800720b */ /* 0x000fda0004707200 */
[----:B------:R-:W-:Y:S01]  /*0580*/  @!P0 FADD R13, R8, R11 ;  /* 0x0000000b080d8221 */ /* 0x000fe20000000000 */
[----:B------:R-:W-:Y:S06]  /*0590*/  @!P0 BRA `(.L_x_1) ;  /* 0x0000000000508947 */ /* 0x000fec0003800000 */
[----:B------:R-:W-:Y:S01]  /*05a0*/  FSETP.NEU.AND P0, PT, |R8|, +INF , PT ;  /* 0x7f8000000800780b */ /* 0x000fe20003f0d200 */
[----:B------:R-:W-:-:S03]  /*05b0*/  FADD R12, R11, -R12 ;  /* 0x8000000c0b0c7221 */ /* 0x000fc60000000000 */
[----:B------:R-:W-:-:S04]  /*05c0*/  FSETP.NEU.AND P0, PT, R8, RZ, P0 ;  /* 0x000000ff0800720b */ /* 0x000fc8000070d000 */
[----:B------:R-:W-:Y:S02]  /*05d0*/  FSETP.GEU.OR P2, PT, R11, RZ, P0 ;  /* 0x000000ff0b00720b */ /* 0x000fe4000074e400 */
[----:B------:R-:W-:-:S07]  /*05e0*/  FSETP.NEU.AND P3, PT, |R12|, 1, !P0 ;  /* 0x3f8000000c00780b */ /* 0x000fce000476d200 */
[----:B------:R-:W-:-:S05]  /*05f0*/  @!P0 FADD R10, R8, R8 ;  /* 0x00000008080a8221 */ /* 0x000fca0000000000 */
[----:B------:R-:W-:-:S04]  /*0600*/  @!P2 LOP3.LUT R10, R10, 0x7f800000, RZ, 0x3c, !PT ;  /* 0x7f8000000a0aa812 */ /* 0x000fc800078e3cff */
[----:B------:R-:W-:-:S04]  /*0610*/  @P3 LOP3.LUT R10, R10, 0x7fffffff, RZ, 0xc0, !PT ;  /* 0x7fffffff0a0a3812 */ /* 0x000fc800078ec0ff */
[----:B------:R-:W-:Y:S01]  /*0620*/  @!P0 MOV R13, R10 ;  /* 0x0000000a000d8202 */ /* 0x000fe20000000f00 */
[----:B------:R-:W-:Y:S06]  /*0630*/  @!P0 BRA `(.L_x_1) ;  /* 0x0000000000288947 */ /* 0x000fec0003800000 */
[----:B------:R-:W-:Y:S02]  /*0640*/  FSETP.NEU.AND P0, PT, |R11|, +INF , PT ;  /* 0x7f8000000b00780b */ /* 0x000fe40003f0d200 */
[----:B------:R-:W-:-:S13]  /*0650*/  FSETP.EQ.AND P2, PT, R8, -1, PT ;  /* 0xbf8000000800780b */ /* 0x000fda0003f42000 */
[----:B------:R-:W-:Y:S05]  /*0660*/  @!P0 BRA P2, `(.L_x_1) ;  /* 0x00000000001c8947 */ /* 0x000fea0001000000 */
[----:B------:R-:W-:Y:S02]  /*0670*/  FSETP.GEU.AND P2, PT, R8, RZ, PT ;  /* 0x000000ff0800720b */ /* 0x000fe40003f4e000 */
[----:B------:R-:W-:-:S11]  /*0680*/  MOV R13, R16 ;  /* 0x00000010000d7202 */ /* 0x000fd60000000f00 */
[----:B------:R-:W0:Y:S01]  /*0690*/  @!P2 FRND.FLOOR R8, R11 ;  /* 0x0000000b0008a307 */ /* 0x000e220000205000 */
[----:B------:R-:W-:Y:S02]  /*06a0*/  @!P2 FSETP.NEU.AND P3, PT, |R12|, 1, PT ;  /* 0x3f8000000c00a80b */ /* 0x000fe40003f6d200 */
[----:B0-----:R-:W-:Y:S02]  /*06b0*/  @!P2 FSETP.NEU.AND P0, PT, R11, R8, PT ;  /* 0x000000080b00a20b */ /* 0x001fe40003f0d000 */
[----:B------:R-:W-:-:S04]  /*06c0*/  @!P2 FSEL R8, R16, -R16, P3 ;  /* 0x800000101008a208 */ /* 0x000fc80001800000 */
[----:B------:R-:W-:-:S07]  /*06d0*/  @!P2 FSEL R13, R8, +QNAN , !P0 ;  /* 0x7fffffff080da808 */ /* 0x000fce0004000000 */
.L_x_1:
[----:B------:R-:W-:Y:S05]  /*06e0*/  BSYNC.RECONVERGENT B0 ;  /* 0x0000000000007941 */ /* 0x000fea0003800200 */
.L_x_0:
[----:B------:R1:W-:Y:S01]  /*06f0*/  STG.E desc[UR6][R6.64], R13 ;  /* 0x0000000d06007986 */ /* 0x0003e2000c101906 */
[----:B------:R-:W-:Y:S05]  /*0700*/  @!P1 BRA `(.L_x_2) ;  /* 0xfffffff800749947 */ /* 0x000fea000383ffff */
[----:B------:R-:W-:Y:S05]  /*0710*/  EXIT ;  /* 0x000000000000794d */ /* 0x000fea0003800000 */
.L_x_3:
[----:B------:R-:W-:-:S00]  /*0720*/  BRA `(.L_x_3) ;  /* 0xfffffffc00fc7947 */ /* 0x000fc0000383ffff */
[----:B------:R-:W-:-:S00]  /*0730*/  NOP ;  /* 0x0000000000007918 */ /* 0x000fc00000000000 */
        /* <DEDUP_REMOVED lines=12> */
.L_x_4:


//--------------------- .nv.shared.reserved.0     --------------------------
	.section	.nv.shared.reserved.0,"aw",@nobits
	.weak		__nv_reservedSMEM_offset_0_alias
	.size		__nv_reservedSMEM_offset_0_alias, 0, 64
	.other		__nv_reservedSMEM_offset_0_alias,@"STO_CUDA_RESERVED_SHARED STV_DEFAULT"
__nv_reservedSMEM_offset_0_alias:
	.zero		0
	.zero		64


//--------------------- .nv.constant0._Z14raise_to_poweriPfS_ --------------------------
	.section	.nv.constant0._Z14raise_to_poweriPfS_,"a",@progbits
	.sectionflags	@""
	.align	4
.nv.constant0._Z14raise_to_poweriPfS_:
	.zero		920


//--------------------- SYMBOLS --------------------------

	.type		.nv.reservedSmem.offset0,@object
	.size		.nv.reservedSmem.offset0,0x4
